//
// Generated by NVIDIA NVVM Compiler
//
// Compiler Build ID: CL-36424714
// Cuda compilation tools, release 13.0, V13.0.88
// Based on NVVM 20.0.0
//

.version 9.0
.target sm_100
.address_size 64

	// .globl	_Z9Matri_AddPA4_iS0_S0_

.visible .entry _Z9Matri_AddPA4_iS0_S0_(
	.param .u64 .ptr .align 1 _Z9Matri_AddPA4_iS0_S0__param_0,
	.param .u64 .ptr .align 1 _Z9Matri_AddPA4_iS0_S0__param_1,
	.param .u64 .ptr .align 1 _Z9Matri_AddPA4_iS0_S0__param_2
)
{
	.reg .b32 	%r<6>;
	.reg .b64 	%rd<15>;

	ld.param.u64 	%rd1, [_Z9Matri_AddPA4_iS0_S0__param_0];
	ld.param.u64 	%rd2, [_Z9Matri_AddPA4_iS0_S0__param_1];
	ld.param.u64 	%rd3, [_Z9Matri_AddPA4_iS0_S0__param_2];
	cvta.to.global.u64 	%rd4, %rd3;
	cvta.to.global.u64 	%rd5, %rd2;
	cvta.to.global.u64 	%rd6, %rd1;
	mov.u32 	%r1, %tid.x;
	mov.u32 	%r2, %tid.y;
	mul.wide.u32 	%rd7, %r1, 16;
	add.s64 	%rd8, %rd6, %rd7;
	mul.wide.u32 	%rd9, %r2, 4;
	add.s64 	%rd10, %rd8, %rd9;
	ld.global.u32 	%r3, [%rd10];
	add.s64 	%rd11, %rd5, %rd7;
	add.s64 	%rd12, %rd11, %rd9;
	ld.global.u32 	%r4, [%rd12];
	add.s32 	%r5, %r4, %r3;
	add.s64 	%rd13, %rd4, %rd7;
	add.s64 	%rd14, %rd13, %rd9;
	st.global.u32 	[%rd14], %r5;
	ret;

}


// ===== COMPILED SASS (sm_100) =====

	.target	sm_100

	.elftype	@"ET_EXEC"


//--------------------- .note.nv.tkinfo           --------------------------
	.section	.note.nv.tkinfo,"",@"SHT_NOTE"
	.sectionflags	@"SHF_NOTE_NV_TKINFO"
	.tkinfo
        /*0018*/ 	.word	0x00000002
        /*0030*/ 	.string	""
        /*0030*/ 	.string	"ptxas"
        /*0030*/ 	.string	"Cuda compilation tools, release 13.0, V13.0.88"
        /*0030*/ 	.string	"Build cuda_13.0.r13.0/compiler.36424714_0"
        /*0030*/ 	.string	"-arch sm_100 -m 64 "



//--------------------- .note.nv.cuinfo           --------------------------
	.section	.note.nv.cuinfo,"",@"SHT_NOTE"
	.sectionflags	@"SHF_NOTE_NV_CUINFO"
        /*0018*/ 	.short	0x0002
        /*001a*/ 	.short	0x0064
        /*001c*/ 	.short	0x0082
	.zero		2


//--------------------- .nv.info                  --------------------------
	.section	.nv.info,"",@"SHT_CUDA_INFO"
	.align	4


	//----- nvinfo : EIATTR_REGCOUNT
	.align		4
        /*0000*/ 	.byte	0x04, 0x2f
        /*0002*/ 	.short	(.L_1 - .L_0)
	.align		4
.L_0:
        /*0004*/ 	.word	index@(_Z9Matri_AddPA4_iS0_S0_)
        /*0008*/ 	.word	0x0000000e


	//----- nvinfo : EIATTR_FRAME_SIZE
	.align		4
.L_1:
        /*000c*/ 	.byte	0x04, 0x11
        /*000e*/ 	.short	(.L_3 - .L_2)
	.align		4
.L_2:
        /*0010*/ 	.word	index@(_Z9Matri_AddPA4_iS0_S0_)
        /*0014*/ 	.word	0x00000000


	//----- nvinfo : EIATTR_MIN_STACK_SIZE
	.align		4
.L_3:
        /*0018*/ 	.byte	0x04, 0x12
        /*001a*/ 	.short	(.L_5 - .L_4)
	.align		4
.L_4:
        /*001c*/ 	.word	index@(_Z9Matri_AddPA4_iS0_S0_)
        /*0020*/ 	.word	0x00000000
.L_5:


//--------------------- .nv.compat                --------------------------
	.section	.nv.compat,"",@"SHT_CUDA_COMPAT_INFO"
	.align	4
        /*0000*/ 	.byte	0x02, 0x09, 0x00, 0x00, 0x02, 0x02, 0x01, 0x00, 0x02, 0x05, 0x05, 0x00, 0x03, 0x07, 0x01, 0x01
        /*0010*/ 	.byte	0x02, 0x03, 0x00, 0x00, 0x02, 0x06, 0x01, 0x00, 0x04, 0x0b, 0x08, 0x00, 0x09, 0x00, 0x00, 0x00
        /*0020*/ 	.byte	0x00, 0x00, 0x00, 0x00


//--------------------- .nv.info._Z9Matri_AddPA4_iS0_S0_ --------------------------
	.section	.nv.info._Z9Matri_AddPA4_iS0_S0_,"",@"SHT_CUDA_INFO"
	.sectionflags	@""
	.align	4


	//----- nvinfo : EIATTR_CUDA_API_VERSION
	.align		4
        /*0000*/ 	.byte	0x04, 0x37
        /*0002*/ 	.short	(.L_7 - .L_6)
.L_6:
        /*0004*/ 	.word	0x00000082


	//----- nvinfo : EIATTR_KPARAM_INFO
	.align		4
.L_7:
        /*0008*/ 	.byte	0x04, 0x17
        /*000a*/ 	.short	(.L_9 - .L_8)
.L_8:
        /*000c*/ 	.word	0x00000000
        /*0010*/ 	.short	0x0002
        /*0012*/ 	.short	0x0010
        /*0014*/ 	.byte	0x00, 0xf5, 0x21, 0x00


	//----- nvinfo : EIATTR_KPARAM_INFO
	.align		4
.L_9:
        /*0018*/ 	.byte	0x04, 0x17
        /*001a*/ 	.short	(.L_11 - .L_10)
.L_10:
        /*001c*/ 	.word	0x00000000
        /*0020*/ 	.short	0x0001
        /*0022*/ 	.short	0x0008
        /*0024*/ 	.byte	0x00, 0xf5, 0x21, 0x00


	//----- nvinfo : EIATTR_KPARAM_INFO
	.align		4
.L_11:
        /*0028*/ 	.byte	0x04, 0x17
        /*002a*/ 	.short	(.L_13 - .L_12)
.L_12:
        /*002c*/ 	.word	0x00000000
        /*0030*/ 	.short	0x0000
        /*0032*/ 	.short	0x0000
        /*0034*/ 	.byte	0x00, 0xf5, 0x21, 0x00


	//----- nvinfo : EIATTR_SPARSE_MMA_MASK
	.align		4
.L_13:
        /*0038*/ 	.byte	0x03, 0x50
        /*003a*/ 	.short	0x0000


	//----- nvinfo : EIATTR_MAXREG_COUNT
	.align		4
        /*003c*/ 	.byte	0x03, 0x1b
        /*003e*/ 	.short	0x00ff


	//----- nvinfo : EIATTR_MERCURY_ISA_VERSION
	.align		4
        /*0040*/ 	.byte	0x03, 0x5f
        /*0042*/ 	.short	0x0101


	//----- nvinfo : EIATTR_VRC_CTA_INIT_COUNT
	.align		4
        /*0044*/ 	.byte	0x02, 0x4a
	.zero		1
	.zero		1


	//----- nvinfo : EIATTR_EXIT_INSTR_OFFSETS
	.align		4
        /*0048*/ 	.byte	0x04, 0x1c
        /*004a*/ 	.short	(.L_15 - .L_14)


	//   ....[0]....
.L_14:
        /*004c*/ 	.word	0x00000110


	//----- nvinfo : EIATTR_CBANK_PARAM_SIZE
	.align		4
.L_15:
        /*0050*/ 	.byte	0x03, 0x19
        /*0052*/ 	.short	0x0018


	//----- nvinfo : EIATTR_PARAM_CBANK
	.align		4
        /*0054*/ 	.byte	0x04, 0x0a
        /*0056*/ 	.short	(.L_17 - .L_16)
	.align		4
.L_16:
        /*0058*/ 	.word	index@(.nv.constant0._Z9Matri_AddPA4_iS0_S0_)
        /*005c*/ 	.short	0x0380
        /*005e*/ 	.short	0x0018


	//----- nvinfo : EIATTR_SW_WAR
	.align		4
.L_17:
        /*0060*/ 	.byte	0x04, 0x36
        /*0062*/ 	.short	(.L_19 - .L_18)
.L_18:
        /*0064*/ 	.word	0x00000008
.L_19:


//--------------------- .nv.callgraph             --------------------------
	.section	.nv.callgraph,"",@"SHT_CUDA_CALLGRAPH"
	.align	4
	.sectionentsize	8
	.align		4
        /*0000*/ 	.word	0x00000000
	.align		4
        /*0004*/ 	.word	0xffffffff
	.align		4
        /*0008*/ 	.word	0x00000000
	.align		4
        /*000c*/ 	.word	0xfffffffe
	.align		4
        /*0010*/ 	.word	0x00000000
	.align		4
        /*0014*/ 	.word	0xfffffffd
	.align		4
        /*0018*/ 	.word	0x00000000
	.align		4
        /*001c*/ 	.word	0xfffffffc


//--------------------- .text._Z9Matri_AddPA4_iS0_S0_ --------------------------
	.section	.text._Z9Matri_AddPA4_iS0_S0_,"ax",@progbits
	.align	128
        .global         _Z9Matri_AddPA4_iS0_S0_
        .type           _Z9Matri_AddPA4_iS0_S0_,@function
        .size           _Z9Matri_AddPA4_iS0_S0_,(.L_x_1 - _Z9Matri_AddPA4_iS0_S0_)
        .other          _Z9Matri_AddPA4_iS0_S0_,@"STO_CUDA_ENTRY STV_DEFAULT"
_Z9Matri_AddPA4_iS0_S0_:
.text._Z9Matri_AddPA4_iS0_S0_:
[----:B------:R-:W-:Y:S01]  /*0000*/  LDC R1, c[0x0][0x37c] ;  /* 0x0000df00ff017b82 */ /* 0x000fe20000000800 */
[----:B------:R-:W0:Y:S07]  /*0010*/  S2R R9, SR_TID.X ;  /* 0x0000000000097919 */ /* 0x000e2e0000002100 */
[----:B------:R-:W0:Y:S01]  /*0020*/  LDC.64 R2, c[0x0][0x380] ;  /* 0x0000e000ff027b82 */ /* 0x000e220000000a00 */
[----:B------:R-:W1:Y:S01]  /*0030*/  LDCU.64 UR4, c[0x0][0x358] ;  /* 0x00006b00ff0477ac */ /* 0x000e620008000a00 */
[----:B------:R-:W2:Y:S06]  /*0040*/  S2R R11, SR_TID.Y ;  /* 0x00000000000b7919 */ /* 0x000eac0000002200 */
[----:B------:R-:W3:Y:S08]  /*0050*/  LDC.64 R4, c[0x0][0x388] ;  /* 0x0000e200ff047b82 */ /* 0x000ef00000000a00 */
[----:B------:R-:W4:Y:S01]  /*0060*/  LDC.64 R6, c[0x0][0x390] ;  /* 0x0000e400ff067b82 */ /* 0x000f220000000a00 */
[----:B0-----:R-:W-:-:S04]  /*0070*/  IMAD.WIDE.U32 R2, R9, 0x10, R2 ;  /* 0x0000001009027825 */ /* 0x001fc800078e0002 */
[----:B---3--:R-:W-:-:S04]  /*0080*/  IMAD.WIDE.U32 R4, R9, 0x10, R4 ;  /* 0x0000001009047825 */ /* 0x008fc800078e0004 */
[----:B--2---:R-:W-:-:S04]  /*0090*/  IMAD.WIDE.U32 R2, R11, 0x4, R2 ;  /* 0x000000040b027825 */ /* 0x004fc800078e0002 */
[----:B------:R-:W-:Y:S02]  /*00a0*/  IMAD.WIDE.U32 R4, R11, 0x4, R4 ;  /* 0x000000040b047825 */ /* 0x000fe400078e0004 */
[----:B-1----:R-:W2:Y:S04]  /*00b0*/  LDG.E R2, desc[UR4][R2.64] ;  /* 0x0000000402027981 */ /* 0x002ea8000c1e1900 */
[----:B------:R-:W2:Y:S01]  /*00c0*/  LDG.E R5, desc[UR4][R4.64] ;  /* 0x0000000404057981 */ /* 0x000ea2000c1e1900 */
[----:B----4-:R-:W-:-:S04]  /*00d0*/  IMAD.WIDE.U32 R6, R9, 0x10, R6 ;  /* 0x0000001009067825 */ /* 0x010fc800078e0006 */
[----:B------:R-:W-:Y:S01]  /*00e0*/  IMAD.WIDE.U32 R6, R11, 0x4, R6 ;  /* 0x000000040b067825 */ /* 0x000fe200078e0006 */
[----:B--2---:R-:W-:-:S05]  /*00f0*/  IADD3 R9, PT, PT, R2, R5, RZ ;  /* 0x0000000502097210 */ /* 0x004fca0007ffe0ff */
[----:B------:R-:W-:Y:S01]  /*0100*/  STG.E desc[UR4][R6.64], R9 ;  /* 0x0000000906007986 */ /* 0x000fe2000c101904 */
[----:B------:R-:W-:Y:S05]  /*0110*/  EXIT ;  /* 0x000000000000794d */ /* 0x000fea0003800000 */
.L_x_0:
[----:B------:R-:W-:-:S00]  /*0120*/  BRA `(.L_x_0) ;  /* 0xfffffffc00fc7947 */ /* 0x000fc0000383ffff */
[----:B------:R-:W-:-:S00]  /*0130*/  NOP ;  /* 0x0000000000007918 */ /* 0x000fc00000000000 */
        /* <DEDUP_REMOVED lines=12> */
.L_x_1:


//--------------------- .nv.shared.reserved.0     --------------------------
	.section	.nv.shared.reserved.0,"aw",@nobits
	.weak		__nv_reservedSMEM_offset_0_alias
	.size		__nv_reservedSMEM_offset_0_alias, 0, 64
	.other		__nv_reservedSMEM_offset_0_alias,@"STO_CUDA_RESERVED_SHARED STV_DEFAULT"
__nv_reservedSMEM_offset_0_alias:
	.zero		0
	.zero		64


//--------------------- .nv.constant0._Z9Matri_AddPA4_iS0_S0_ --------------------------
	.section	.nv.constant0._Z9Matri_AddPA4_iS0_S0_,"a",@progbits
	.sectionflags	@""
	.align	4
.nv.constant0._Z9Matri_AddPA4_iS0_S0_:
	.zero		920


//--------------------- SYMBOLS --------------------------

	.type		.nv.reservedSmem.offset0,@object
	.size		.nv.reservedSmem.offset0,0x4
